//
// Generated by NVIDIA NVVM Compiler
//
// Compiler Build ID: CL-36424714
// Cuda compilation tools, release 13.0, V13.0.88
// Based on NVVM 20.0.0
//

.version 9.0
.target sm_100
.address_size 64

	// .globl	_Z27jacobianPointAdditionKernelPiS_S_S_S_S_S_S_S_

.visible .entry _Z27jacobianPointAdditionKernelPiS_S_S_S_S_S_S_S_(
	.param .u64 .ptr .align 1 _Z27jacobianPointAdditionKernelPiS_S_S_S_S_S_S_S__param_0,
	.param .u64 .ptr .align 1 _Z27jacobianPointAdditionKernelPiS_S_S_S_S_S_S_S__param_1,
	.param .u64 .ptr .align 1 _Z27jacobianPointAdditionKernelPiS_S_S_S_S_S_S_S__param_2,
	.param .u64 .ptr .align 1 _Z27jacobianPointAdditionKernelPiS_S_S_S_S_S_S_S__param_3,
	.param .u64 .ptr .align 1 _Z27jacobianPointAdditionKernelPiS_S_S_S_S_S_S_S__param_4,
	.param .u64 .ptr .align 1 _Z27jacobianPointAdditionKernelPiS_S_S_S_S_S_S_S__param_5,
	.param .u64 .ptr .align 1 _Z27jacobianPointAdditionKernelPiS_S_S_S_S_S_S_S__param_6,
	.param .u64 .ptr .align 1 _Z27jacobianPointAdditionKernelPiS_S_S_S_S_S_S_S__param_7,
	.param .u64 .ptr .align 1 _Z27jacobianPointAdditionKernelPiS_S_S_S_S_S_S_S__param_8
)
{
	.reg .pred 	%p<19>;
	.reg .b16 	%rs<94>;
	.reg .b32 	%r<228>;
	.reg .b64 	%rd<20>;

	ld.param.u64 	%rd10, [_Z27jacobianPointAdditionKernelPiS_S_S_S_S_S_S_S__param_0];
	ld.param.u64 	%rd11, [_Z27jacobianPointAdditionKernelPiS_S_S_S_S_S_S_S__param_1];
	ld.param.u64 	%rd12, [_Z27jacobianPointAdditionKernelPiS_S_S_S_S_S_S_S__param_2];
	ld.param.u64 	%rd9, [_Z27jacobianPointAdditionKernelPiS_S_S_S_S_S_S_S__param_4];
	ld.param.u64 	%rd13, [_Z27jacobianPointAdditionKernelPiS_S_S_S_S_S_S_S__param_5];
	ld.param.u64 	%rd14, [_Z27jacobianPointAdditionKernelPiS_S_S_S_S_S_S_S__param_6];
	ld.param.u64 	%rd15, [_Z27jacobianPointAdditionKernelPiS_S_S_S_S_S_S_S__param_7];
	ld.param.u64 	%rd16, [_Z27jacobianPointAdditionKernelPiS_S_S_S_S_S_S_S__param_8];
	cvta.to.global.u64 	%rd1, %rd13;
	cvta.to.global.u64 	%rd2, %rd16;
	cvta.to.global.u64 	%rd3, %rd15;
	cvta.to.global.u64 	%rd4, %rd14;
	cvta.to.global.u64 	%rd5, %rd12;
	cvta.to.global.u64 	%rd6, %rd10;
	cvta.to.global.u64 	%rd7, %rd11;
	mov.u32 	%r10, %tid.x;
	setp.eq.s32 	%p1, %r10, 1;
	@%p1 bra 	$L__BB0_9;
	setp.ne.s32 	%p2, %r10, 0;
	@%p2 bra 	$L__BB0_12;
	ld.param.u64 	%rd19, [_Z27jacobianPointAdditionKernelPiS_S_S_S_S_S_S_S__param_3];
	cvta.to.global.u64 	%rd17, %rd19;
	cvta.to.global.u64 	%rd18, %rd9;
	ld.global.u32 	%r1, [%rd6];
	ld.global.u32 	%r75, [%rd1];
	mul.lo.s32 	%r76, %r75, %r1;
	mul.lo.s32 	%r77, %r76, %r75;
	mul.hi.s32 	%r78, %r77, 2021161081;
	shr.u32 	%r79, %r78, 31;
	shr.s32 	%r80, %r78, 3;
	add.s32 	%r81, %r80, %r79;
	mul.lo.s32 	%r82, %r81, 17;
	sub.s32 	%r83, %r77, %r82;
	shr.s32 	%r84, %r83, 31;
	and.b32  	%r85, %r84, 17;
	add.s32 	%r2, %r85, %r83;
	ld.global.u32 	%r86, [%rd17];
	ld.global.u32 	%r3, [%rd5];
	mul.lo.s32 	%r87, %r3, %r86;
	mul.lo.s32 	%r88, %r87, %r3;
	mul.hi.s32 	%r89, %r88, 2021161081;
	shr.u32 	%r90, %r89, 31;
	shr.s32 	%r91, %r89, 3;
	add.s32 	%r92, %r91, %r90;
	mul.lo.s32 	%r93, %r92, 17;
	sub.s32 	%r94, %r88, %r93;
	shr.s32 	%r95, %r94, 31;
	and.b32  	%r96, %r95, 17;
	add.s32 	%r4, %r96, %r94;
	ld.global.u32 	%r5, [%rd7];
	mul.lo.s32 	%r97, %r75, %r5;
	mul.lo.s32 	%r98, %r97, %r75;
	mul.lo.s32 	%r99, %r98, %r75;
	mul.hi.s32 	%r100, %r99, 2021161081;
	shr.u32 	%r101, %r100, 31;
	shr.s32 	%r102, %r100, 3;
	add.s32 	%r103, %r102, %r101;
	mul.lo.s32 	%r104, %r103, 17;
	sub.s32 	%r105, %r99, %r104;
	shr.s32 	%r106, %r105, 31;
	and.b32  	%r107, %r106, 17;
	add.s32 	%r108, %r107, %r105;
	ld.global.u32 	%r109, [%rd18];
	mul.lo.s32 	%r110, %r3, %r109;
	mul.lo.s32 	%r111, %r110, %r3;
	mul.lo.s32 	%r112, %r111, %r3;
	mul.hi.s32 	%r113, %r112, 2021161081;
	shr.u32 	%r114, %r113, 31;
	shr.s32 	%r115, %r113, 3;
	add.s32 	%r116, %r115, %r114;
	mul.lo.s32 	%r117, %r116, 17;
	sub.s32 	%r118, %r112, %r117;
	shr.s32 	%r119, %r118, 31;
	and.b32  	%r120, %r119, 17;
	add.s32 	%r121, %r120, %r118;
	setp.ne.s32 	%p6, %r4, %r2;
	setp.ne.s32 	%p7, %r121, %r108;
	or.pred  	%p8, %p6, %p7;
	@%p8 bra 	$L__BB0_6;
	setp.ne.s32 	%p16, %r5, 0;
	@%p16 bra 	$L__BB0_5;
	mov.b32 	%r227, 0;
	st.global.u32 	[%rd4], %r227;
	st.global.u32 	[%rd3], %r227;
	st.global.u32 	[%rd2], %r227;
	bra.uni 	$L__BB0_12;
$L__BB0_5:
	mul.lo.s32 	%r166, %r1, %r1;
	mul.hi.u32 	%r167, %r166, 2021161081;
	shr.u32 	%r168, %r167, 3;
	mul.lo.s32 	%r169, %r168, 17;
	sub.s32 	%r170, %r166, %r169;
	mul.lo.s32 	%r171, %r3, %r3;
	mul.hi.u32 	%r172, %r171, 2021161081;
	shr.u32 	%r173, %r172, 3;
	mul.lo.s32 	%r174, %r173, 17;
	sub.s32 	%r175, %r171, %r174;
	shl.b32 	%r176, %r175, 1;
	mad.lo.s32 	%r177, %r170, 3, %r176;
	cvt.u16.u32 	%rs74, %r177;
	mul.lo.s16 	%rs75, %rs74, 241;
	shr.u16 	%rs76, %rs75, 12;
	mul.lo.s16 	%rs77, %rs76, 17;
	sub.s16 	%rs78, %rs74, %rs77;
	cvt.u32.u16 	%r178, %rs78;
	and.b32  	%r179, %r178, 255;
	mul.lo.s32 	%r180, %r5, %r5;
	mul.lo.s32 	%r181, %r1, %r180;
	shl.b32 	%r182, %r181, 2;
	mul.hi.s32 	%r183, %r182, 2021161081;
	shr.u32 	%r184, %r183, 31;
	shr.s32 	%r185, %r183, 3;
	add.s32 	%r186, %r185, %r184;
	mul.lo.s32 	%r187, %r186, 17;
	sub.s32 	%r188, %r182, %r187;
	shr.s32 	%r189, %r188, 31;
	and.b32  	%r190, %r189, 17;
	add.s32 	%r191, %r190, %r188;
	mul.lo.s32 	%r192, %r180, %r180;
	shl.b32 	%r193, %r192, 3;
	mul.hi.s32 	%r194, %r193, 2021161081;
	shr.u32 	%r195, %r194, 31;
	shr.s32 	%r196, %r194, 3;
	add.s32 	%r197, %r196, %r195;
	mul.lo.s32 	%r198, %r197, 17;
	sub.s32 	%r199, %r193, %r198;
	shr.s32 	%r200, %r199, 31;
	and.b32  	%r201, %r200, 65519;
	and.b16  	%rs79, %rs78, 255;
	mul.wide.u16 	%r202, %rs79, %rs79;
	shl.b32 	%r203, %r191, 1;
	sub.s32 	%r204, %r202, %r203;
	cvt.u16.u32 	%rs80, %r204;
	mul.hi.s16 	%rs81, %rs80, 30841;
	shr.u16 	%rs82, %rs81, 15;
	shr.s16 	%rs83, %rs81, 3;
	add.s16 	%rs84, %rs83, %rs82;
	mul.lo.s16 	%rs85, %rs84, 17;
	sub.s16 	%rs86, %rs80, %rs85;
	cvt.s32.s16 	%r205, %rs86;
	setp.lt.s16 	%p17, %rs86, 0;
	selp.b32 	%r206, 17, 0, %p17;
	add.s32 	%r207, %r206, %r205;
	st.global.u32 	[%rd4], %r207;
	sub.s32 	%r208, %r191, %r207;
	sub.s32 	%r209, %r201, %r199;
	mad.lo.s32 	%r210, %r208, %r179, %r209;
	cvt.u16.u32 	%rs87, %r210;
	mul.hi.s16 	%rs88, %rs87, 30841;
	shr.u16 	%rs89, %rs88, 15;
	shr.s16 	%rs90, %rs88, 3;
	add.s16 	%rs91, %rs90, %rs89;
	mul.lo.s16 	%rs92, %rs91, 17;
	sub.s16 	%rs93, %rs87, %rs92;
	cvt.s32.s16 	%r211, %rs93;
	setp.lt.s16 	%p18, %rs93, 0;
	selp.b32 	%r212, 17, 0, %p18;
	add.s32 	%r213, %r212, %r211;
	st.global.u32 	[%rd3], %r213;
	ld.global.u32 	%r214, [%rd7];
	ld.global.u32 	%r215, [%rd5];
	mul.lo.s32 	%r216, %r214, %r215;
	shl.b32 	%r217, %r216, 1;
	mul.hi.s32 	%r218, %r217, 2021161081;
	shr.u32 	%r219, %r218, 31;
	shr.s32 	%r220, %r218, 3;
	add.s32 	%r221, %r220, %r219;
	mul.lo.s32 	%r222, %r221, 17;
	sub.s32 	%r223, %r217, %r222;
	shr.s32 	%r224, %r223, 31;
	and.b32  	%r225, %r224, 17;
	add.s32 	%r226, %r225, %r223;
	st.global.u32 	[%rd2], %r226;
	bra.uni 	$L__BB0_12;
$L__BB0_6:
	sub.s32 	%r122, %r4, %r2;
	cvt.u16.u32 	%rs21, %r122;
	mul.lo.s16 	%rs22, %rs21, 121;
	shr.u16 	%rs23, %rs22, 15;
	shr.s16 	%rs24, %rs22, 11;
	add.s16 	%rs25, %rs24, %rs23;
	mul.lo.s16 	%rs26, %rs25, 17;
	sub.s16 	%rs27, %rs21, %rs26;
	cvt.s16.s8 	%rs28, %rs27;
	cvt.u32.u16 	%r123, %rs27;
	cvt.s32.s8 	%r124, %r123;
	setp.lt.s16 	%p9, %rs28, 0;
	selp.b32 	%r125, 17, 0, %p9;
	add.s32 	%r8, %r125, %r124;
	setp.ne.s32 	%p10, %r8, 0;
	@%p10 bra 	$L__BB0_8;
	mov.b32 	%r165, 0;
	st.global.u32 	[%rd4], %r165;
	st.global.u32 	[%rd3], %r165;
	st.global.u32 	[%rd2], %r165;
	bra.uni 	$L__BB0_12;
$L__BB0_8:
	sub.s32 	%r126, %r121, %r108;
	cvt.u16.u32 	%rs29, %r126;
	mul.lo.s16 	%rs30, %rs29, 121;
	shr.u16 	%rs31, %rs30, 15;
	shr.s16 	%rs32, %rs30, 11;
	add.s16 	%rs33, %rs32, %rs31;
	mul.lo.s16 	%rs34, %rs33, 17;
	sub.s16 	%rs35, %rs29, %rs34;
	cvt.s16.s8 	%rs36, %rs35;
	cvt.u32.u16 	%r127, %rs35;
	cvt.s32.s8 	%r128, %r127;
	setp.lt.s16 	%p11, %rs36, 0;
	selp.b32 	%r129, 17, 0, %p11;
	add.s32 	%r130, %r129, %r128;
	mul.lo.s32 	%r131, %r8, %r8;
	cvt.u16.u32 	%rs37, %r131;
	mul.hi.s16 	%rs38, %rs37, 30841;
	shr.u16 	%rs39, %rs38, 15;
	shr.s16 	%rs40, %rs38, 3;
	add.s16 	%rs41, %rs40, %rs39;
	mul.lo.s16 	%rs42, %rs41, 17;
	sub.s16 	%rs43, %rs37, %rs42;
	cvt.u16.u32 	%rs44, %r8;
	mul.lo.s16 	%rs45, %rs43, %rs44;
	mul.hi.s16 	%rs46, %rs45, 30841;
	shr.u16 	%rs47, %rs46, 15;
	shr.s16 	%rs48, %rs46, 3;
	add.s16 	%rs49, %rs48, %rs47;
	mul.lo.s16 	%rs50, %rs49, 17;
	sub.s16 	%rs51, %rs45, %rs50;
	cvt.s32.s16 	%r132, %rs51;
	setp.lt.s16 	%p12, %rs51, 0;
	selp.b32 	%r133, 17, 0, %p12;
	add.s32 	%r134, %r133, %r132;
	cvt.u16.u32 	%rs52, %r2;
	mul.lo.s16 	%rs53, %rs43, %rs52;
	mul.hi.s16 	%rs54, %rs53, 30841;
	shr.u16 	%rs55, %rs54, 15;
	shr.s16 	%rs56, %rs54, 3;
	add.s16 	%rs57, %rs56, %rs55;
	mul.lo.s16 	%rs58, %rs57, 17;
	sub.s16 	%rs59, %rs53, %rs58;
	cvt.s32.s16 	%r135, %rs59;
	setp.lt.s16 	%p13, %rs59, 0;
	selp.b32 	%r136, 17, 0, %p13;
	add.s32 	%r137, %r136, %r135;
	mul.lo.s32 	%r138, %r130, %r130;
	shl.b32 	%r139, %r137, 1;
	add.s32 	%r140, %r134, %r139;
	sub.s32 	%r141, %r138, %r140;
	cvt.u16.u32 	%rs60, %r141;
	mul.hi.s16 	%rs61, %rs60, 30841;
	shr.u16 	%rs62, %rs61, 15;
	shr.s16 	%rs63, %rs61, 3;
	add.s16 	%rs64, %rs63, %rs62;
	mul.lo.s16 	%rs65, %rs64, 17;
	sub.s16 	%rs66, %rs60, %rs65;
	cvt.s32.s16 	%r142, %rs66;
	setp.lt.s16 	%p14, %rs66, 0;
	selp.b32 	%r143, 17, 0, %p14;
	add.s32 	%r144, %r143, %r142;
	st.global.u32 	[%rd4], %r144;
	sub.s32 	%r145, %r137, %r144;
	mul.lo.s32 	%r146, %r145, %r130;
	mul.lo.s32 	%r147, %r134, %r108;
	sub.s32 	%r148, %r146, %r147;
	cvt.u16.u32 	%rs67, %r148;
	mul.hi.s16 	%rs68, %rs67, 30841;
	shr.u16 	%rs69, %rs68, 15;
	shr.s16 	%rs70, %rs68, 3;
	add.s16 	%rs71, %rs70, %rs69;
	mul.lo.s16 	%rs72, %rs71, 17;
	sub.s16 	%rs73, %rs67, %rs72;
	cvt.s32.s16 	%r149, %rs73;
	setp.lt.s16 	%p15, %rs73, 0;
	selp.b32 	%r150, 17, 0, %p15;
	add.s32 	%r151, %r150, %r149;
	st.global.u32 	[%rd3], %r151;
	ld.global.u32 	%r152, [%rd5];
	mul.lo.s32 	%r153, %r152, %r8;
	ld.global.u32 	%r154, [%rd1];
	mul.lo.s32 	%r155, %r153, %r154;
	mul.hi.s32 	%r156, %r155, 2021161081;
	shr.u32 	%r157, %r156, 31;
	shr.s32 	%r158, %r156, 3;
	add.s32 	%r159, %r158, %r157;
	mul.lo.s32 	%r160, %r159, 17;
	sub.s32 	%r161, %r155, %r160;
	shr.s32 	%r162, %r161, 31;
	and.b32  	%r163, %r162, 17;
	add.s32 	%r164, %r163, %r161;
	st.global.u32 	[%rd2], %r164;
	bra.uni 	$L__BB0_12;
$L__BB0_9:
	ld.global.u32 	%r9, [%rd7];
	setp.ne.s32 	%p3, %r9, 0;
	@%p3 bra 	$L__BB0_11;
	mov.b32 	%r74, 0;
	st.global.u32 	[%rd4+4], %r74;
	st.global.u32 	[%rd3+4], %r74;
	st.global.u32 	[%rd2+4], %r74;
	bra.uni 	$L__BB0_12;
$L__BB0_11:
	ld.global.u32 	%r11, [%rd6];
	mul.lo.s32 	%r12, %r11, %r11;
	mul.hi.u32 	%r13, %r12, 2021161081;
	shr.u32 	%r14, %r13, 3;
	mul.lo.s32 	%r15, %r14, 17;
	sub.s32 	%r16, %r12, %r15;
	ld.global.u32 	%r17, [%rd5];
	mul.lo.s32 	%r18, %r17, %r17;
	mul.hi.u32 	%r19, %r18, 2021161081;
	shr.u32 	%r20, %r19, 3;
	mul.lo.s32 	%r21, %r20, 17;
	sub.s32 	%r22, %r18, %r21;
	shl.b32 	%r23, %r22, 1;
	mad.lo.s32 	%r24, %r16, 3, %r23;
	cvt.u16.u32 	%rs1, %r24;
	mul.lo.s16 	%rs2, %rs1, 241;
	shr.u16 	%rs3, %rs2, 12;
	mul.lo.s16 	%rs4, %rs3, 17;
	sub.s16 	%rs5, %rs1, %rs4;
	cvt.u32.u16 	%r25, %rs5;
	and.b32  	%r26, %r25, 255;
	mul.lo.s32 	%r27, %r9, %r9;
	mul.lo.s32 	%r28, %r11, %r27;
	shl.b32 	%r29, %r28, 2;
	mul.hi.s32 	%r30, %r29, 2021161081;
	shr.u32 	%r31, %r30, 31;
	shr.s32 	%r32, %r30, 3;
	add.s32 	%r33, %r32, %r31;
	mul.lo.s32 	%r34, %r33, 17;
	sub.s32 	%r35, %r29, %r34;
	shr.s32 	%r36, %r35, 31;
	and.b32  	%r37, %r36, 17;
	add.s32 	%r38, %r37, %r35;
	mul.lo.s32 	%r39, %r27, %r27;
	shl.b32 	%r40, %r39, 3;
	mul.hi.s32 	%r41, %r40, 2021161081;
	shr.u32 	%r42, %r41, 31;
	shr.s32 	%r43, %r41, 3;
	add.s32 	%r44, %r43, %r42;
	mul.lo.s32 	%r45, %r44, 17;
	sub.s32 	%r46, %r40, %r45;
	shr.s32 	%r47, %r46, 31;
	and.b32  	%r48, %r47, 65519;
	and.b16  	%rs6, %rs5, 255;
	mul.wide.u16 	%r49, %rs6, %rs6;
	shl.b32 	%r50, %r38, 1;
	sub.s32 	%r51, %r49, %r50;
	cvt.u16.u32 	%rs7, %r51;
	mul.hi.s16 	%rs8, %rs7, 30841;
	shr.u16 	%rs9, %rs8, 15;
	shr.s16 	%rs10, %rs8, 3;
	add.s16 	%rs11, %rs10, %rs9;
	mul.lo.s16 	%rs12, %rs11, 17;
	sub.s16 	%rs13, %rs7, %rs12;
	cvt.s32.s16 	%r52, %rs13;
	setp.lt.s16 	%p4, %rs13, 0;
	selp.b32 	%r53, 17, 0, %p4;
	add.s32 	%r54, %r53, %r52;
	st.global.u32 	[%rd4+4], %r54;
	sub.s32 	%r55, %r38, %r54;
	sub.s32 	%r56, %r48, %r46;
	mad.lo.s32 	%r57, %r55, %r26, %r56;
	cvt.u16.u32 	%rs14, %r57;
	mul.hi.s16 	%rs15, %rs14, 30841;
	shr.u16 	%rs16, %rs15, 15;
	shr.s16 	%rs17, %rs15, 3;
	add.s16 	%rs18, %rs17, %rs16;
	mul.lo.s16 	%rs19, %rs18, 17;
	sub.s16 	%rs20, %rs14, %rs19;
	cvt.s32.s16 	%r58, %rs20;
	setp.lt.s16 	%p5, %rs20, 0;
	selp.b32 	%r59, 17, 0, %p5;
	add.s32 	%r60, %r59, %r58;
	st.global.u32 	[%rd3+4], %r60;
	ld.global.u32 	%r61, [%rd7];
	ld.global.u32 	%r62, [%rd5];
	mul.lo.s32 	%r63, %r61, %r62;
	shl.b32 	%r64, %r63, 1;
	mul.hi.s32 	%r65, %r64, 2021161081;
	shr.u32 	%r66, %r65, 31;
	shr.s32 	%r67, %r65, 3;
	add.s32 	%r68, %r67, %r66;
	mul.lo.s32 	%r69, %r68, 17;
	sub.s32 	%r70, %r64, %r69;
	shr.s32 	%r71, %r70, 31;
	and.b32  	%r72, %r71, 17;
	add.s32 	%r73, %r72, %r70;
	st.global.u32 	[%rd2+4], %r73;
$L__BB0_12:
	ret;

}


// ===== COMPILED SASS (sm_100) =====

	.target	sm_100

	.elftype	@"ET_EXEC"


//--------------------- .note.nv.tkinfo           --------------------------
	.section	.note.nv.tkinfo,"",@"SHT_NOTE"
	.sectionflags	@"SHF_NOTE_NV_TKINFO"
	.tkinfo
        /*0018*/ 	.word	0x00000002
        /*0030*/ 	.string	""
        /*0030*/ 	.string	"ptxas"
        /*0030*/ 	.string	"Cuda compilation tools, release 13.0, V13.0.88"
        /*0030*/ 	.string	"Build cuda_13.0.r13.0/compiler.36424714_0"
        /*0030*/ 	.string	"-arch sm_100 -m 64 "



//--------------------- .note.nv.cuinfo           --------------------------
	.section	.note.nv.cuinfo,"",@"SHT_NOTE"
	.sectionflags	@"SHF_NOTE_NV_CUINFO"
        /*0018*/ 	.short	0x0002
        /*001a*/ 	.short	0x0064
        /*001c*/ 	.short	0x0082
	.zero		2


//--------------------- .nv.info                  --------------------------
	.section	.nv.info,"",@"SHT_CUDA_INFO"
	.align	4


	//----- nvinfo : EIATTR_REGCOUNT
	.align		4
        /*0000*/ 	.byte	0x04, 0x2f
        /*0002*/ 	.short	(.L_1 - .L_0)
	.align		4
.L_0:
        /*0004*/ 	.word	index@(_Z27jacobianPointAdditionKernelPiS_S_S_S_S_S_S_S_)
        /*0008*/ 	.word	0x00000018


	//----- nvinfo : EIATTR_FRAME_SIZE
	.align		4
.L_1:
        /*000c*/ 	.byte	0x04, 0x11
        /*000e*/ 	.short	(.L_3 - .L_2)
	.align		4
.L_2:
        /*0010*/ 	.word	index@(_Z27jacobianPointAdditionKernelPiS_S_S_S_S_S_S_S_)
        /*0014*/ 	.word	0x00000000


	//----- nvinfo : EIATTR_MIN_STACK_SIZE
	.align		4
.L_3:
        /*0018*/ 	.byte	0x04, 0x12
        /*001a*/ 	.short	(.L_5 - .L_4)
	.align		4
.L_4:
        /*001c*/ 	.word	index@(_Z27jacobianPointAdditionKernelPiS_S_S_S_S_S_S_S_)
        /*0020*/ 	.word	0x00000000
.L_5:


//--------------------- .nv.compat                --------------------------
	.section	.nv.compat,"",@"SHT_CUDA_COMPAT_INFO"
	.align	4
        /*0000*/ 	.byte	0x02, 0x09, 0x00, 0x00, 0x02, 0x02, 0x01, 0x00, 0x02, 0x05, 0x05, 0x00, 0x03, 0x07, 0x01, 0x01
        /*0010*/ 	.byte	0x02, 0x03, 0x00, 0x00, 0x02, 0x06, 0x01, 0x00, 0x04, 0x0b, 0x08, 0x00, 0x09, 0x00, 0x00, 0x00
        /*0020*/ 	.byte	0x00, 0x00, 0x00, 0x00


//--------------------- .nv.info._Z27jacobianPointAdditionKernelPiS_S_S_S_S_S_S_S_ --------------------------
	.section	.nv.info._Z27jacobianPointAdditionKernelPiS_S_S_S_S_S_S_S_,"",@"SHT_CUDA_INFO"
	.sectionflags	@""
	.align	4


	//----- nvinfo : EIATTR_CUDA_API_VERSION
	.align		4
        /*0000*/ 	.byte	0x04, 0x37
        /*0002*/ 	.short	(.L_7 - .L_6)
.L_6:
        /*0004*/ 	.word	0x00000082


	//----- nvinfo : EIATTR_KPARAM_INFO
	.align		4
.L_7:
        /*0008*/ 	.byte	0x04, 0x17
        /*000a*/ 	.short	(.L_9 - .L_8)
.L_8:
        /*000c*/ 	.word	0x00000000
        /*0010*/ 	.short	0x0008
        /*0012*/ 	.short	0x0040
        /*0014*/ 	.byte	0x00, 0xf5, 0x21, 0x00


	//----- nvinfo : EIATTR_KPARAM_INFO
	.align		4
.L_9:
        /*0018*/ 	.byte	0x04, 0x17
        /*001a*/ 	.short	(.L_11 - .L_10)
.L_10:
        /*001c*/ 	.word	0x00000000
        /*0020*/ 	.short	0x0007
        /*0022*/ 	.short	0x0038
        /*0024*/ 	.byte	0x00, 0xf5, 0x21, 0x00


	//----- nvinfo : EIATTR_KPARAM_INFO
	.align		4
.L_11:
        /*0028*/ 	.byte	0x04, 0x17
        /*002a*/ 	.short	(.L_13 - .L_12)
.L_12:
        /*002c*/ 	.word	0x00000000
        /*0030*/ 	.short	0x0006
        /*0032*/ 	.short	0x0030
        /*0034*/ 	.byte	0x00, 0xf5, 0x21, 0x00


	//----- nvinfo : EIATTR_KPARAM_INFO
	.align		4
.L_13:
        /*0038*/ 	.byte	0x04, 0x17
        /*003a*/ 	.short	(.L_15 - .L_14)
.L_14:
        /*003c*/ 	.word	0x00000000
        /*0040*/ 	.short	0x0005
        /*0042*/ 	.short	0x0028
        /*0044*/ 	.byte	0x00, 0xf5, 0x21, 0x00


	//----- nvinfo : EIATTR_KPARAM_INFO
	.align		4
.L_15:
        /*0048*/ 	.byte	0x04, 0x17
        /*004a*/ 	.short	(.L_17 - .L_16)
.L_16:
        /*004c*/ 	.word	0x00000000
        /*0050*/ 	.short	0x0004
        /*0052*/ 	.short	0x0020
        /*0054*/ 	.byte	0x00, 0xf5, 0x21, 0x00


	//----- nvinfo : EIATTR_KPARAM_INFO
	.align		4
.L_17:
        /*0058*/ 	.byte	0x04, 0x17
        /*005a*/ 	.short	(.L_19 - .L_18)
.L_18:
        /*005c*/ 	.word	0x00000000
        /*0060*/ 	.short	0x0003
        /*0062*/ 	.short	0x0018
        /*0064*/ 	.byte	0x00, 0xf5, 0x21, 0x00


	//----- nvinfo : EIATTR_KPARAM_INFO
	.align		4
.L_19:
        /*0068*/ 	.byte	0x04, 0x17
        /*006a*/ 	.short	(.L_21 - .L_20)
.L_20:
        /*006c*/ 	.word	0x00000000
        /*0070*/ 	.short	0x0002
        /*0072*/ 	.short	0x0010
        /*0074*/ 	.byte	0x00, 0xf5, 0x21, 0x00


	//----- nvinfo : EIATTR_KPARAM_INFO
	.align		4
.L_21:
        /*0078*/ 	.byte	0x04, 0x17
        /*007a*/ 	.short	(.L_23 - .L_22)
.L_22:
        /*007c*/ 	.word	0x00000000
        /*0080*/ 	.short	0x0001
        /*0082*/ 	.short	0x0008
        /*0084*/ 	.byte	0x00, 0xf5, 0x21, 0x00


	//----- nvinfo : EIATTR_KPARAM_INFO
	.align		4
.L_23:
        /*0088*/ 	.byte	0x04, 0x17
        /*008a*/ 	.short	(.L_25 - .L_24)
.L_24:
        /*008c*/ 	.word	0x00000000
        /*0090*/ 	.short	0x0000
        /*0092*/ 	.short	0x0000
        /*0094*/ 	.byte	0x00, 0xf5, 0x21, 0x00


	//----- nvinfo : EIATTR_SPARSE_MMA_MASK
	.align		4
.L_25:
        /*0098*/ 	.byte	0x03, 0x50
        /*009a*/ 	.short	0x0000


	//----- nvinfo : EIATTR_MAXREG_COUNT
	.align		4
        /*009c*/ 	.byte	0x03, 0x1b
        /*009e*/ 	.short	0x00ff


	//----- nvinfo : EIATTR_MERCURY_ISA_VERSION
	.align		4
        /*00a0*/ 	.byte	0x03, 0x5f
        /*00a2*/ 	.short	0x0101


	//----- nvinfo : EIATTR_VRC_CTA_INIT_COUNT
	.align		4
        /*00a4*/ 	.byte	0x02, 0x4a
	.zero		1
	.zero		1


	//----- nvinfo : EIATTR_EXIT_INSTR_OFFSETS
	.align		4
        /*00a8*/ 	.byte	0x04, 0x1c
        /*00aa*/ 	.short	(.L_27 - .L_26)


	//   ....[0]....
.L_26:
        /*00ac*/ 	.word	0x00000060


	//   ....[1]....
        /*00b0*/ 	.word	0x00000420


	//   ....[2]....
        /*00b4*/ 	.word	0x000009e0


	//   ....[3]....
        /*00b8*/ 	.word	0x00000b90


	//   ....[4]....
        /*00bc*/ 	.word	0x00001310


	//   ....[5]....
        /*00c0*/ 	.word	0x000013c0


	//   ....[6]....
        /*00c4*/ 	.word	0x000019c0


	//----- nvinfo : EIATTR_CRS_STACK_SIZE
	.align		4
.L_27:
        /*00c8*/ 	.byte	0x04, 0x1e
        /*00ca*/ 	.short	(.L_29 - .L_28)
.L_28:
        /*00cc*/ 	.word	0x00000000


	//----- nvinfo : EIATTR_CBANK_PARAM_SIZE
	.align		4
.L_29:
        /*00d0*/ 	.byte	0x03, 0x19
        /*00d2*/ 	.short	0x0048


	//----- nvinfo : EIATTR_PARAM_CBANK
	.align		4
        /*00d4*/ 	.byte	0x04, 0x0a
        /*00d6*/ 	.short	(.L_31 - .L_30)
	.align		4
.L_30:
        /*00d8*/ 	.word	index@(.nv.constant0._Z27jacobianPointAdditionKernelPiS_S_S_S_S_S_S_S_)
        /*00dc*/ 	.short	0x0380
        /*00de*/ 	.short	0x0048


	//----- nvinfo : EIATTR_SW_WAR
	.align		4
.L_31:
        /*00e0*/ 	.byte	0x04, 0x36
        /*00e2*/ 	.short	(.L_33 - .L_32)
.L_32:
        /*00e4*/ 	.word	0x00000008
.L_33:


//--------------------- .nv.callgraph             --------------------------
	.section	.nv.callgraph,"",@"SHT_CUDA_CALLGRAPH"
	.align	4
	.sectionentsize	8
	.align		4
        /*0000*/ 	.word	0x00000000
	.align		4
        /*0004*/ 	.word	0xffffffff
	.align		4
        /*0008*/ 	.word	0x00000000
	.align		4
        /*000c*/ 	.word	0xfffffffe
	.align		4
        /*0010*/ 	.word	0x00000000
	.align		4
        /*0014*/ 	.word	0xfffffffd
	.align		4
        /*0018*/ 	.word	0x00000000
	.align		4
        /*001c*/ 	.word	0xfffffffc


//--------------------- .text._Z27jacobianPointAdditionKernelPiS_S_S_S_S_S_S_S_ --------------------------
	.section	.text._Z27jacobianPointAdditionKernelPiS_S_S_S_S_S_S_S_,"ax",@progbits
	.align	128
        .global         _Z27jacobianPointAdditionKernelPiS_S_S_S_S_S_S_S_
        .type           _Z27jacobianPointAdditionKernelPiS_S_S_S_S_S_S_S_,@function
        .size           _Z27jacobianPointAdditionKernelPiS_S_S_S_S_S_S_S_,(.L_x_6 - _Z27jacobianPointAdditionKernelPiS_S_S_S_S_S_S_S_)
        .other          _Z27jacobianPointAdditionKernelPiS_S_S_S_S_S_S_S_,@"STO_CUDA_ENTRY STV_DEFAULT"
_Z27jacobianPointAdditionKernelPiS_S_S_S_S_S_S_S_:
.text._Z27jacobianPointAdditionKernelPiS_S_S_S_S_S_S_S_:
[----:B------:R-:W-:Y:S01]  /*0000*/  LDC R1, c[0x0][0x37c] ;  /* 0x0000df00ff017b82 */ /* 0x000fe20000000800 */
[----:B------:R-:W0:Y:S01]  /*0010*/  S2R R0, SR_TID.X ;  /* 0x0000000000007919 */ /* 0x000e220000002100 */
[----:B------:R-:W1:Y:S01]  /*0020*/  LDCU.64 UR4, c[0x0][0x358] ;  /* 0x00006b00ff0477ac */ /* 0x000e620008000a00 */
[----:B0-----:R-:W-:-:S13]  /*0030*/  ISETP.NE.AND P0, PT, R0, 0x1, PT ;  /* 0x000000010000780c */ /* 0x001fda0003f05270 */
[----:B-1----:R-:W-:Y:S05]  /*0040*/  @!P0 BRA `(.L_x_0) ;  /* 0x0000001000b48947 */ /* 0x002fea0003800000 */
[----:B------:R-:W-:-:S13]  /*0050*/  ISETP.NE.AND P0, PT, R0, RZ, PT ;  /* 0x000000ff0000720c */ /* 0x000fda0003f05270 */
[----:B------:R-:W-:Y:S05]  /*0060*/  @P0 EXIT ;  /* 0x000000000000094d */ /* 0x000fea0003800000 */
[----:B------:R-:W0:Y:S08]  /*0070*/  LDC.64 R4, c[0x0][0x3a8] ;  /* 0x0000ea00ff047b82 */ /* 0x000e300000000a00 */
[----:B------:R-:W1:Y:S08]  /*0080*/  LDC.64 R2, c[0x0][0x390] ;  /* 0x0000e400ff027b82 */ /* 0x000e700000000a00 */
[----:B------:R-:W2:Y:S08]  /*0090*/  LDC.64 R6, c[0x0][0x388] ;  /* 0x0000e200ff067b82 */ /* 0x000eb00000000a00 */
[----:B------:R-:W3:Y:S01]  /*00a0*/  LDC.64 R14, c[0x0][0x3a0] ;  /* 0x0000e800ff0e7b82 */ /* 0x000ee20000000a00 */
[----:B0-----:R-:W4:Y:S07]  /*00b0*/  LDG.E R16, desc[UR4][R4.64] ;  /* 0x0000000404107981 */ /* 0x001f2e000c1e1900 */
[----:B------:R-:W0:Y:S01]  /*00c0*/  LDC.64 R10, c[0x0][0x380] ;  /* 0x0000e000ff0a7b82 */ /* 0x000e220000000a00 */
[----:B-1----:R-:W5:Y:S07]  /*00d0*/  LDG.E R0, desc[UR4][R2.64] ;  /* 0x0000000402007981 */ /* 0x002f6e000c1e1900 */
[----:B------:R-:W1:Y:S01]  /*00e0*/  LDC.64 R12, c[0x0][0x398] ;  /* 0x0000e600ff0c7b82 */ /* 0x000e620000000a00 */
[----:B--2---:R-:W2:Y:S04]  /*00f0*/  LDG.E R8, desc[UR4][R6.64] ;  /* 0x0000000406087981 */ /* 0x004ea8000c1e1900 */
[----:B---3--:R-:W3:Y:S04]  /*0100*/  LDG.E R14, desc[UR4][R14.64] ;  /* 0x000000040e0e7981 */ /* 0x008ee8000c1e1900 */
[----:B0-----:R-:W3:Y:S04]  /*0110*/  LDG.E R9, desc[UR4][R10.64] ;  /* 0x000000040a097981 */ /* 0x001ee8000c1e1900 */
[----:B-1----:R-:W3:Y:S01]  /*0120*/  LDG.E R12, desc[UR4][R12.64] ;  /* 0x000000040c0c7981 */ /* 0x002ee2000c1e1900 */
[----:B----4-:R-:W-:-:S02]  /*0130*/  IMAD R20, R16, R16, RZ ;  /* 0x0000001010147224 */ /* 0x010fc400078e02ff */
[----:B-----5:R-:W-:Y:S02]  /*0140*/  IMAD R21, R0, R0, RZ ;  /* 0x0000000000157224 */ /* 0x020fe400078e02ff */
[----:B--2---:R-:W-:-:S04]  /*0150*/  IMAD R17, R8, R20, RZ ;  /* 0x0000001408117224 */ /* 0x004fc800078e02ff */
[----:B------:R-:W-:Y:S02]  /*0160*/  IMAD R17, R16, R17, RZ ;  /* 0x0000001110117224 */ /* 0x000fe400078e02ff */
[----:B---3--:R-:W-:Y:S02]  /*0170*/  IMAD R19, R14, R21, RZ ;  /* 0x000000150e137224 */ /* 0x008fe400078e02ff */
[----:B------:R-:W-:-:S04]  /*0180*/  IMAD.HI R18, R17, 0x78787879, RZ ;  /* 0x7878787911127827 */ /* 0x000fc800078e02ff */
[----:B------:R-:W-:Y:S02]  /*0190*/  IMAD R19, R0, R19, RZ ;  /* 0x0000001300137224 */ /* 0x000fe400078e02ff */
[----:B------:R-:W-:Y:S02]  /*01a0*/  IMAD R16, R9, R20, RZ ;  /* 0x0000001409107224 */ /* 0x000fe400078e02ff */
[----:B------:R-:W-:Y:S01]  /*01b0*/  IMAD.HI R15, R19, 0x78787879, RZ ;  /* 0x78787879130f7827 */ /* 0x000fe200078e02ff */
[----:B------:R-:W-:-:S03]  /*01c0*/  SHF.R.U32.HI R11, RZ, 0x1f, R18 ;  /* 0x0000001fff0b7819 */ /* 0x000fc60000011612 */
[----:B------:R-:W-:Y:S01]  /*01d0*/  IMAD R14, R12, R21, RZ ;  /* 0x000000150c0e7224 */ /* 0x000fe200078e02ff */
[----:B------:R-:W-:Y:S01]  /*01e0*/  SHF.R.U32.HI R20, RZ, 0x1f, R15 ;  /* 0x0000001fff147819 */ /* 0x000fe2000001160f */
[----:B------:R-:W-:Y:S01]  /*01f0*/  IMAD.HI R10, R16, 0x78787879, RZ ;  /* 0x78787879100a7827 */ /* 0x000fe200078e02ff */
[----:B------:R-:W-:-:S03]  /*0200*/  LEA.HI.SX32 R18, R18, R11, 0x1d ;  /* 0x0000000b12127211 */ /* 0x000fc600078feaff */
[----:B------:R-:W-:Y:S01]  /*0210*/  IMAD.HI R12, R14, 0x78787879, RZ ;  /* 0x787878790e0c7827 */ /* 0x000fe200078e02ff */
[----:B------:R-:W-:Y:S02]  /*0220*/  SHF.R.U32.HI R11, RZ, 0x1f, R10 ;  /* 0x0000001fff0b7819 */ /* 0x000fe4000001160a */
[----:B------:R-:W-:Y:S02]  /*0230*/  LEA.HI.SX32 R20, R15, R20, 0x1d ;  /* 0x000000140f147211 */ /* 0x000fe400078feaff */
[----:B------:R-:W-:Y:S01]  /*0240*/  SHF.R.U32.HI R13, RZ, 0x1f, R12 ;  /* 0x0000001fff0d7819 */ /* 0x000fe2000001160c */
[----:B------:R-:W-:Y:S01]  /*0250*/  IMAD R18, R18, -0x11, R17 ;  /* 0xffffffef12127824 */ /* 0x000fe200078e0211 */
[----:B------:R-:W-:Y:S01]  /*0260*/  LEA.HI.SX32 R11, R10, R11, 0x1d ;  /* 0x0000000b0a0b7211 */ /* 0x000fe200078feaff */
[----:B------:R-:W-:Y:S01]  /*0270*/  IMAD R20, R20, -0x11, R19 ;  /* 0xffffffef14147824 */ /* 0x000fe200078e0213 */
[----:B------:R-:W-:Y:S02]  /*0280*/  LEA.HI.SX32 R13, R12, R13, 0x1d ;  /* 0x0000000d0c0d7211 */ /* 0x000fe400078feaff */
[----:B------:R-:W-:Y:S01]  /*0290*/  SHF.R.S32.HI R10, RZ, 0x1f, R18 ;  /* 0x0000001fff0a7819 */ /* 0x000fe20000011412 */
[----:B------:R-:W-:Y:S01]  /*02a0*/  IMAD R12, R11, -0x11, R16 ;  /* 0xffffffef0b0c7824 */ /* 0x000fe200078e0210 */
[----:B------:R-:W-:Y:S01]  /*02b0*/  SHF.R.S32.HI R16, RZ, 0x1f, R20 ;  /* 0x0000001fff107819 */ /* 0x000fe20000011414 */
[----:B------:R-:W-:Y:S01]  /*02c0*/  IMAD R14, R13, -0x11, R14 ;  /* 0xffffffef0d0e7824 */ /* 0x000fe200078e020e */
[----:B------:R-:W-:-:S02]  /*02d0*/  LOP3.LUT R13, R10, 0x11, RZ, 0xc0, !PT ;  /* 0x000000110a0d7812 */ /* 0x000fc400078ec0ff */
[----:B------:R-:W-:Y:S02]  /*02e0*/  SHF.R.S32.HI R11, RZ, 0x1f, R12 ;  /* 0x0000001fff0b7819 */ /* 0x000fe4000001140c */
[----:B------:R-:W-:Y:S02]  /*02f0*/  SHF.R.S32.HI R15, RZ, 0x1f, R14 ;  /* 0x0000001fff0f7819 */ /* 0x000fe4000001140e */
[----:B------:R-:W-:Y:S01]  /*0300*/  LOP3.LUT R17, R16, 0x11, RZ, 0xc0, !PT ;  /* 0x0000001110117812 */ /* 0x000fe200078ec0ff */
[----:B------:R-:W-:Y:S01]  /*0310*/  IMAD.IADD R10, R18, 0x1, R13 ;  /* 0x00000001120a7824 */ /* 0x000fe200078e020d */
[----:B------:R-:W-:Y:S02]  /*0320*/  LOP3.LUT R13, R11, 0x11, RZ, 0xc0, !PT ;  /* 0x000000110b0d7812 */ /* 0x000fe400078ec0ff */
[----:B------:R-:W-:Y:S01]  /*0330*/  LOP3.LUT R15, R15, 0x11, RZ, 0xc0, !PT ;  /* 0x000000110f0f7812 */ /* 0x000fe200078ec0ff */
[----:B------:R-:W-:Y:S02]  /*0340*/  IMAD.IADD R11, R20, 0x1, R17 ;  /* 0x00000001140b7824 */ /* 0x000fe400078e0211 */
[----:B------:R-:W-:-:S02]  /*0350*/  IMAD.IADD R12, R12, 0x1, R13 ;  /* 0x000000010c0c7824 */ /* 0x000fc400078e020d */
[----:B------:R-:W-:Y:S01]  /*0360*/  IMAD.IADD R15, R14, 0x1, R15 ;  /* 0x000000010e0f7824 */ /* 0x000fe200078e020f */
[----:B------:R-:W-:-:S04]  /*0370*/  ISETP.NE.AND P0, PT, R11, R10, PT ;  /* 0x0000000a0b00720c */ /* 0x000fc80003f05270 */
[----:B------:R-:W-:-:S13]  /*0380*/  ISETP.NE.OR P0, PT, R15, R12, P0 ;  /* 0x0000000c0f00720c */ /* 0x000fda0000705670 */
[----:B------:R-:W-:Y:S05]  /*0390*/  @P0 BRA `(.L_x_1) ;  /* 0x0000000400940947 */ /* 0x000fea0003800000 */
[----:B------:R-:W-:-:S13]  /*03a0*/  ISETP.NE.AND P0, PT, R8, RZ, PT ;  /* 0x000000ff0800720c */ /* 0x000fda0003f05270 */
[----:B------:R-:W-:Y:S05]  /*03b0*/  @P0 BRA `(.L_x_2) ;  /* 0x00000000001c0947 */ /* 0x000fea0003800000 */
[----:B------:R-:W0:Y:S08]  /*03c0*/  LDC.64 R2, c[0x0][0x3b0] ;  /* 0x0000ec00ff027b82 */ /* 0x000e300000000a00 */
[----:B------:R-:W1:Y:S08]  /*03d0*/  LDC.64 R4, c[0x0][0x3b8] ;  /* 0x0000ee00ff047b82 */ /* 0x000e700000000a00 */
[----:B------:R-:W2:Y:S01]  /*03e0*/  LDC.64 R6, c[0x0][0x3c0] ;  /* 0x0000f000ff067b82 */ /* 0x000ea20000000a00 */
[----:B0-----:R-:W-:Y:S04]  /*03f0*/  STG.E desc[UR4][R2.64], RZ ;  /* 0x000000ff02007986 */ /* 0x001fe8000c101904 */
[----:B-1----:R-:W-:Y:S04]  /*0400*/  STG.E desc[UR4][R4.64], RZ ;  /* 0x000000ff04007986 */ /* 0x002fe8000c101904 */
[----:B--2---:R-:W-:Y:S01]  /*0410*/  STG.E desc[UR4][R6.64], RZ ;  /* 0x000000ff06007986 */ /* 0x004fe2000c101904 */
[----:B------:R-:W-:Y:S05]  /*0420*/  EXIT ;  /* 0x000000000000794d */ /* 0x000fea0003800000 */
.L_x_2:
[----:B------:R-:W-:Y:S02]  /*0430*/  IMAD R5, R0, R0, RZ ;  /* 0x0000000000057224 */ /* 0x000fe400078e02ff */
[----:B------:R-:W-:Y:S02]  /*0440*/  IMAD R0, R9, R9, RZ ;  /* 0x0000000909007224 */ /* 0x000fe400078e02ff */
[----:B------:R-:W-:-:S04]  /*0450*/  IMAD.HI.U32 R4, R5, 0x78787879, RZ ;  /* 0x7878787905047827 */ /* 0x000fc800078e00ff */
[----:B------:R-:W-:Y:S01]  /*0460*/  IMAD R8, R8, R8, RZ ;  /* 0x0000000808087224 */ /* 0x000fe200078e02ff */
[----:B------:R-:W-:Y:S01]  /*0470*/  SHF.R.U32.HI R10, RZ, 0x3, R4 ;  /* 0x00000003ff0a7819 */ /* 0x000fe20000011604 */
[----:B------:R-:W-:-:S04]  /*0480*/  IMAD.HI.U32 R4, R0, 0x78787879, RZ ;  /* 0x7878787900047827 */ /* 0x000fc800078e00ff */
[----:B------:R-:W-:Y:S01]  /*0490*/  IMAD R10, R10, -0x11, R5 ;  /* 0xffffffef0a0a7824 */ /* 0x000fe200078e0205 */
[----:B------:R-:W-:Y:S01]  /*04a0*/  SHF.R.U32.HI R5, RZ, 0x3, R4 ;  /* 0x00000003ff057819 */ /* 0x000fe20000011604 */
[----:B------:R-:W-:Y:S02]  /*04b0*/  IMAD R9, R9, R8, RZ ;  /* 0x0000000809097224 */ /* 0x000fe400078e02ff */
[----:B------:R-:W-:Y:S02]  /*04c0*/  IMAD.SHL.U32 R10, R10, 0x2, RZ ;  /* 0x000000020a0a7824 */ /* 0x000fe400078e00ff */
[----:B------:R-:W-:Y:S02]  /*04d0*/  IMAD R5, R5, -0x11, R0 ;  /* 0xffffffef05057824 */ /* 0x000fe400078e0200 */
[----:B------:R-:W-:Y:S02]  /*04e0*/  IMAD.SHL.U32 R9, R9, 0x4, RZ ;  /* 0x0000000409097824 */ /* 0x000fe400078e00ff */
[----:B------:R-:W-:-:S02]  /*04f0*/  IMAD R5, R5, 0x3, R10 ;  /* 0x0000000305057824 */ /* 0x000fc400078e020a */
[----:B------:R-:W-:-:S03]  /*0500*/  IMAD.HI R4, R9, 0x78787879, RZ ;  /* 0x7878787909047827 */ /* 0x000fc600078e02ff */
[----:B------:R-:W-:Y:S01]  /*0510*/  PRMT R0, R5, 0x9910, RZ ;  /* 0x0000991005007816 */ /* 0x000fe200000000ff */
[----:B------:R-:W-:Y:S01]  /*0520*/  IMAD R8, R8, R8, RZ ;  /* 0x0000000808087224 */ /* 0x000fe200078e02ff */
[----:B------:R-:W-:-:S03]  /*0530*/  SHF.R.U32.HI R11, RZ, 0x1f, R4 ;  /* 0x0000001fff0b7819 */ /* 0x000fc60000011604 */
[----:B------:R-:W-:Y:S01]  /*0540*/  IMAD R0, R0, 0xf1, RZ ;  /* 0x000000f100007824 */ /* 0x000fe200078e02ff */
[----:B------:R-:W-:Y:S01]  /*0550*/  LEA.HI.SX32 R4, R4, R11, 0x1d ;  /* 0x0000000b04047211 */ /* 0x000fe200078feaff */
[----:B------:R-:W-:-:S03]  /*0560*/  IMAD.SHL.U32 R8, R8, 0x8, RZ ;  /* 0x0000000808087824 */ /* 0x000fc600078e00ff */
[----:B------:R-:W-:Y:S01]  /*0570*/  LOP3.LUT R0, R0, 0xffff, RZ, 0xc0, !PT ;  /* 0x0000ffff00007812 */ /* 0x000fe200078ec0ff */
[----:B------:R-:W-:-:S03]  /*0580*/  IMAD R4, R4, -0x11, R9 ;  /* 0xffffffef04047824 */ /* 0x000fc600078e0209 */
[----:B------:R-:W-:Y:S02]  /*0590*/  SHF.R.U32.HI R0, RZ, 0xc, R0 ;  /* 0x0000000cff007819 */ /* 0x000fe40000011600 */
[----:B------:R-:W-:Y:S02]  /*05a0*/  SHF.R.S32.HI R9, RZ, 0x1f, R4 ;  /* 0x0000001fff097819 */ /* 0x000fe40000011404 */
[----:B------:R-:W-:Y:S02]  /*05b0*/  PRMT R0, R0, 0x9910, RZ ;  /* 0x0000991000007816 */ /* 0x000fe400000000ff */
[----:B------:R-:W-:-:S03]  /*05c0*/  LOP3.LUT R9, R9, 0x11, RZ, 0xc0, !PT ;  /* 0x0000001109097812 */ /* 0x000fc600078ec0ff */
[----:B------:R-:W-:-:S04]  /*05d0*/  IMAD R0, R0, 0x11, RZ ;  /* 0x0000001100007824 */ /* 0x000fc800078e02ff */
[----:B------:R-:W-:-:S05]  /*05e0*/  IMAD.MOV R0, RZ, RZ, -R0 ;  /* 0x000000ffff007224 */ /* 0x000fca00078e0a00 */
[----:B------:R-:W-:Y:S01]  /*05f0*/  PRMT R10, R0, 0x7710, RZ ;  /* 0x00007710000a7816 */ /* 0x000fe200000000ff */
[----:B------:R-:W-:-:S04]  /*0600*/  IMAD.IADD R0, R4, 0x1, R9 ;  /* 0x0000000104007824 */ /* 0x000fc800078e0209 */
[----:B------:R-:W-:Y:S02]  /*0610*/  IMAD.IADD R4, R5, 0x1, R10 ;  /* 0x0000000105047824 */ /* 0x000fe400078e020a */
[----:B------:R-:W-:-:S03]  /*0620*/  IMAD.SHL.U32 R10, R0, 0x2, RZ ;  /* 0x00000002000a7824 */ /* 0x000fc600078e00ff */
[C---:B------:R-:W-:Y:S02]  /*0630*/  LOP3.LUT R5, R4.reuse, 0xff, RZ, 0xc0, !PT ;  /* 0x000000ff04057812 */ /* 0x040fe400078ec0ff */
[----:B------:R-:W-:-:S03]  /*0640*/  LOP3.LUT R4, R4, 0xff, RZ, 0xc0, !PT ;  /* 0x000000ff04047812 */ /* 0x000fc600078ec0ff */
[----:B------:R-:W-:-:S05]  /*0650*/  IMAD R10, R5, R5, -R10 ;  /* 0x00000005050a7224 */ /* 0x000fca00078e0a0a */
[----:B------:R-:W-:-:S05]  /*0660*/  PRMT R5, R10, 0x9910, RZ ;  /* 0x000099100a057816 */ /* 0x000fca00000000ff */
[----:B------:R-:W-:-:S05]  /*0670*/  IMAD R12, R5, 0x7879, RZ ;  /* 0x00007879050c7824 */ /* 0x000fca00078e02ff */
[----:B------:R-:W-:-:S04]  /*0680*/  SHF.R.S32.HI R5, RZ, 0x10, R12 ;  /* 0x00000010ff057819 */ /* 0x000fc8000001140c */
[----:B------:R-:W-:-:S04]  /*0690*/  LOP3.LUT R5, R5, 0xffff, RZ, 0xc0, !PT ;  /* 0x0000ffff05057812 */ /* 0x000fc800078ec0ff */
[----:B------:R-:W-:-:S04]  /*06a0*/  SHF.R.U32.HI R5, RZ, 0xf, R5 ;  /* 0x0000000fff057819 */ /* 0x000fc80000011605 */
[----:B------:R-:W-:-:S04]  /*06b0*/  LEA.HI.SX32 R5, R12, R5, 0xd ;  /* 0x000000050c057211 */ /* 0x000fc800078f6aff */
[----:B------:R-:W-:-:S05]  /*06c0*/  PRMT R5, R5, 0x9910, RZ ;  /* 0x0000991005057816 */ /* 0x000fca00000000ff */
[----:B------:R-:W-:-:S04]  /*06d0*/  IMAD R5, R5, 0x11, RZ ;  /* 0x0000001105057824 */ /* 0x000fc800078e02ff */
[----:B------:R-:W-:-:S05]  /*06e0*/  IMAD.MOV R5, RZ, RZ, -R5 ;  /* 0x000000ffff057224 */ /* 0x000fca00078e0a05 */
[----:B------:R-:W-:Y:S01]  /*06f0*/  PRMT R9, R5, 0x7710, RZ ;  /* 0x0000771005097816 */ /* 0x000fe200000000ff */
[----:B------:R-:W-:-:S04]  /*0700*/  IMAD.HI R5, R8, 0x78787879, RZ ;  /* 0x7878787908057827 */ /* 0x000fc800078e02ff */
[----:B------:R-:W-:-:S05]  /*0710*/  IMAD.IADD R10, R10, 0x1, R9 ;  /* 0x000000010a0a7824 */ /* 0x000fca00078e0209 */
[----:B------:R-:W-:Y:S02]  /*0720*/  PRMT R11, R10, 0x9910, RZ ;  /* 0x000099100a0b7816 */ /* 0x000fe400000000ff */
[----:B------:R-:W-:Y:S02]  /*0730*/  SHF.R.U32.HI R10, RZ, 0x1f, R5 ;  /* 0x0000001fff0a7819 */ /* 0x000fe40000011605 */
[----:B------:R-:W-:Y:S02]  /*0740*/  ISETP.GE.AND P0, PT, R11, RZ, PT ;  /* 0x000000ff0b00720c */ /* 0x000fe40003f06270 */
[----:B------:R-:W-:-:S05]  /*0750*/  LEA.HI.SX32 R5, R5, R10, 0x1d ;  /* 0x0000000a05057211 */ /* 0x000fca00078feaff */
[----:B------:R-:W-:Y:S02]  /*0760*/  IMAD R8, R5, -0x11, R8 ;  /* 0xffffffef05087824 */ /* 0x000fe400078e0208 */
[----:B------:R-:W-:-:S03]  /*0770*/  VIADD R5, R11, 0x11 ;  /* 0x000000110b057836 */ /* 0x000fc60000000000 */
[----:B------:R-:W-:Y:S01]  /*0780*/  SHF.R.S32.HI R9, RZ, 0x1f, R8 ;  /* 0x0000001fff097819 */ /* 0x000fe20000011408 */
[----:B------:R-:W-:Y:S02]  /*0790*/  @P0 IMAD.MOV R5, RZ, RZ, R11 ;  /* 0x000000ffff050224 */ /* 0x000fe400078e020b */
[----:B------:R-:W0:Y:S01]  /*07a0*/  LDC.64 R10, c[0x0][0x3b8] ;  /* 0x0000ee00ff0a7b82 */ /* 0x000e220000000a00 */
[----:B------:R-:W-:-:S05]  /*07b0*/  LOP3.LUT R9, R9, 0xffef, RZ, 0xc0, !PT ;  /* 0x0000ffef09097812 */ /* 0x000fca00078ec0ff */
[----:B------:R-:W-:Y:S02]  /*07c0*/  IMAD.IADD R8, R9, 0x1, -R8 ;  /* 0x0000000109087824 */ /* 0x000fe400078e0a08 */
[----:B------:R-:W-:-:S04]  /*07d0*/  IMAD.IADD R9, R0, 0x1, -R5 ;  /* 0x0000000100097824 */ /* 0x000fc800078e0a05 */
[----:B------:R-:W-:-:S05]  /*07e0*/  IMAD R4, R4, R9, R8 ;  /* 0x0000000904047224 */ /* 0x000fca00078e0208 */
        /* <DEDUP_REMOVED lines=9> */
[----:B------:R-:W-:-:S05]  /*0880*/  PRMT R9, R0, 0x7710, RZ ;  /* 0x0000771000097816 */ /* 0x000fca00000000ff */
[----:B------:R-:W-:Y:S02]  /*0890*/  IMAD.IADD R4, R4, 0x1, R9 ;  /* 0x0000000104047824 */ /* 0x000fe400078e0209 */
[----:B------:R-:W1:Y:S03]  /*08a0*/  LDC.64 R8, c[0x0][0x3b0] ;  /* 0x0000ec00ff087b82 */ /* 0x000e660000000a00 */
[----:B------:R-:W-:-:S04]  /*08b0*/  PRMT R0, R4, 0x9910, RZ ;  /* 0x0000991004007816 */ /* 0x000fc800000000ff */
[C---:B------:R-:W-:Y:S01]  /*08c0*/  ISETP.GE.AND P0, PT, R0.reuse, RZ, PT ;  /* 0x000000ff0000720c */ /* 0x040fe20003f06270 */
[----:B------:R-:W-:-:S12]  /*08d0*/  VIADD R17, R0, 0x11 ;  /* 0x0000001100117836 */ /* 0x000fd80000000000 */
[----:B------:R-:W-:Y:S01]  /*08e0*/  @P0 IMAD.MOV R17, RZ, RZ, R0 ;  /* 0x000000ffff110224 */ /* 0x000fe200078e0200 */
[----:B-1----:R-:W-:Y:S04]  /*08f0*/  STG.E desc[UR4][R8.64], R5 ;  /* 0x0000000508007986 */ /* 0x002fe8000c101904 */
[----:B0-----:R-:W-:Y:S04]  /*0900*/  STG.E desc[UR4][R10.64], R17 ;  /* 0x000000110a007986 */ /* 0x001fe8000c101904 */
[----:B------:R-:W2:Y:S04]  /*0910*/  LDG.E R6, desc[UR4][R6.64] ;  /* 0x0000000406067981 */ /* 0x000ea8000c1e1900 */
[----:B------:R-:W2:Y:S01]  /*0920*/  LDG.E R3, desc[UR4][R2.64] ;  /* 0x0000000402037981 */ /* 0x000ea2000c1e1900 */
[----:B------:R-:W0:Y:S01]  /*0930*/  LDC.64 R12, c[0x0][0x3c0] ;  /* 0x0000f000ff0c7b82 */ /* 0x000e220000000a00 */
[----:B--2---:R-:W-:-:S04]  /*0940*/  IMAD R0, R6, R3, RZ ;  /* 0x0000000306007224 */ /* 0x004fc800078e02ff */
[----:B------:R-:W-:-:S04]  /*0950*/  IMAD.SHL.U32 R0, R0, 0x2, RZ ;  /* 0x0000000200007824 */ /* 0x000fc800078e00ff */
[----:B------:R-:W-:-:S05]  /*0960*/  IMAD.HI R4, R0, 0x78787879, RZ ;  /* 0x7878787900047827 */ /* 0x000fca00078e02ff */
[----:B------:R-:W-:-:S04]  /*0970*/  SHF.R.U32.HI R15, RZ, 0x1f, R4 ;  /* 0x0000001fff0f7819 */ /* 0x000fc80000011604 */
[----:B------:R-:W-:-:S05]  /*0980*/  LEA.HI.SX32 R15, R4, R15, 0x1d ;  /* 0x0000000f040f7211 */ /* 0x000fca00078feaff */
[----:B------:R-:W-:-:S05]  /*0990*/  IMAD R15, R15, -0x11, R0 ;  /* 0xffffffef0f0f7824 */ /* 0x000fca00078e0200 */
[----:B------:R-:W-:-:S04]  /*09a0*/  SHF.R.S32.HI R0, RZ, 0x1f, R15 ;  /* 0x0000001fff007819 */ /* 0x000fc8000001140f */
[----:B------:R-:W-:-:S05]  /*09b0*/  LOP3.LUT R0, R0, 0x11, RZ, 0xc0, !PT ;  /* 0x0000001100007812 */ /* 0x000fca00078ec0ff */
[----:B------:R-:W-:-:S05]  /*09c0*/  IMAD.IADD R15, R15, 0x1, R0 ;  /* 0x000000010f0f7824 */ /* 0x000fca00078e0200 */
[----:B0-----:R-:W-:Y:S01]  /*09d0*/  STG.E desc[UR4][R12.64], R15 ;  /* 0x0000000f0c007986 */ /* 0x001fe2000c101904 */
[----:B------:R-:W-:Y:S05]  /*09e0*/  EXIT ;  /* 0x000000000000794d */ /* 0x000fea0003800000 */
.L_x_1:
[----:B------:R-:W-:-:S05]  /*09f0*/  IMAD.IADD R15, R15, 0x1, -R12 ;  /* 0x000000010f0f7824 */ /* 0x000fca00078e0a0c */
[----:B------:R-:W-:-:S05]  /*0a00*/  PRMT R0, R15, 0x9910, RZ ;  /* 0x000099100f007816 */ /* 0x000fca00000000ff */
[----:B------:R-:W-:-:S05]  /*0a10*/  IMAD R0, R0, 0x79, RZ ;  /* 0x0000007900007824 */ /* 0x000fca00078e02ff */
[C---:B------:R-:W-:Y:S02]  /*0a20*/  LOP3.LUT R6, R0.reuse, 0xffff, RZ, 0xc0, !PT ;  /* 0x0000ffff00067812 */ /* 0x040fe400078ec0ff */
[----:B------:R-:W-:Y:S02]  /*0a30*/  PRMT R7, R0, 0x9910, RZ ;  /* 0x0000991000077816 */ /* 0x000fe400000000ff */
[----:B------:R-:W-:-:S04]  /*0a40*/  SHF.R.U32.HI R0, RZ, 0xf, R6 ;  /* 0x0000000fff007819 */ /* 0x000fc80000011606 */
[----:B------:R-:W-:-:S04]  /*0a50*/  LEA.HI.SX32 R0, R7, R0, 0x15 ;  /* 0x0000000007007211 */ /* 0x000fc800078faaff */
[----:B------:R-:W-:-:S05]  /*0a60*/  PRMT R0, R0, 0x9910, RZ ;  /* 0x0000991000007816 */ /* 0x000fca00000000ff */
[----:B------:R-:W-:-:S04]  /*0a70*/  IMAD R0, R0, 0x11, RZ ;  /* 0x0000001100007824 */ /* 0x000fc800078e02ff */
[----:B------:R-:W-:-:S05]  /*0a80*/  IMAD.MOV R0, RZ, RZ, -R0 ;  /* 0x000000ffff007224 */ /* 0x000fca00078e0a00 */
[----:B------:R-:W-:-:S05]  /*0a90*/  PRMT R0, R0, 0x7710, RZ ;  /* 0x0000771000007816 */ /* 0x000fca00000000ff */
[----:B------:R-:W-:-:S05]  /*0aa0*/  IMAD.IADD R15, R15, 0x1, R0 ;  /* 0x000000010f0f7824 */ /* 0x000fca00078e0200 */
[C---:B------:R-:W-:Y:S02]  /*0ab0*/  PRMT R0, R15.reuse, 0x8880, RZ ;  /* 0x000088800f007816 */ /* 0x040fe400000000ff */
[----:B------:R-:W-:Y:S02]  /*0ac0*/  LOP3.LUT R15, R15, 0xffff, RZ, 0xc0, !PT ;  /* 0x0000ffff0f0f7812 */ /* 0x000fe400078ec0ff */
[----:B------:R-:W-:Y:S02]  /*0ad0*/  ISETP.GE.AND P0, PT, R0, RZ, PT ;  /* 0x000000ff0000720c */ /* 0x000fe40003f06270 */
[----:B------:R-:W-:-:S05]  /*0ae0*/  PRMT R6, R15, 0x8880, RZ ;  /* 0x000088800f067816 */ /* 0x000fca00000000ff */
[----:B------:R-:W-:-:S06]  /*0af0*/  VIADD R0, R6, 0x11 ;  /* 0x0000001106007836 */ /* 0x000fcc0000000000 */
[----:B------:R-:W-:-:S05]  /*0b00*/  @P0 IMAD.MOV R0, RZ, RZ, R6 ;  /* 0x000000ffff000224 */ /* 0x000fca00078e0206 */
        /* <DEDUP_REMOVED lines=9> */
.L_x_3:
[----:B------:R-:W-:Y:S01]  /*0ba0*/  IMAD R6, R0, R0, RZ ;  /* 0x0000000000067224 */ /* 0x000fe200078e02ff */
[----:B------:R-:W-:Y:S01]  /*0bb0*/  PRMT R9, R12, 0x9910, RZ ;  /* 0x000099100c097816 */ /* 0x000fe200000000ff */
[----:B------:R-:W-:-:S03]  /*0bc0*/  IMAD.IADD R11, R11, 0x1, -R10 ;  /* 0x000000010b0b7824 */ /* 0x000fc600078e0a0a */
[----:B------:R-:W-:-:S05]  /*0bd0*/  PRMT R7, R6, 0x9910, RZ ;  /* 0x0000991006077816 */ /* 0x000fca00000000ff */
[----:B------:R-:W-:-:S05]  /*0be0*/  IMAD R8, R7, 0x7879, RZ ;  /* 0x0000787907087824 */ /* 0x000fca00078e02ff */
[----:B------:R-:W-:-:S04]  /*0bf0*/  SHF.R.S32.HI R7, RZ, 0x10, R8 ;  /* 0x00000010ff077819 */ /* 0x000fc80000011408 */
[----:B------:R-:W-:-:S04]  /*0c00*/  LOP3.LUT R7, R7, 0xffff, RZ, 0xc0, !PT ;  /* 0x0000ffff07077812 */ /* 0x000fc800078ec0ff */
[----:B------:R-:W-:-:S04]  /*0c10*/  SHF.R.U32.HI R7, RZ, 0xf, R7 ;  /* 0x0000000fff077819 */ /* 0x000fc80000011607 */
[----:B------:R-:W-:Y:S02]  /*0c20*/  LEA.HI.SX32 R7, R8, R7, 0xd ;  /* 0x0000000708077211 */ /* 0x000fe400078f6aff */
[----:B------:R-:W-:Y:S02]  /*0c30*/  PRMT R8, R11, 0x9910, RZ ;  /* 0x000099100b087816 */ /* 0x000fe400000000ff */
[----:B------:R-:W-:-:S03]  /*0c40*/  PRMT R7, R7, 0x9910, RZ ;  /* 0x0000991007077816 */ /* 0x000fc600000000ff */
[----:B------:R-:W-:Y:S02]  /*0c50*/  IMAD R8, R8, 0x79, RZ ;  /* 0x0000007908087824 */ /* 0x000fe400078e02ff */
[----:B------:R-:W-:-:S03]  /*0c60*/  IMAD R7, R7, 0x11, RZ ;  /* 0x0000001107077824 */ /* 0x000fc600078e02ff */
[C---:B------:R-:W-:Y:S01]  /*0c70*/  LOP3.LUT R13, R8.reuse, 0xffff, RZ, 0xc0, !PT ;  /* 0x0000ffff080d7812 */ /* 0x040fe200078ec0ff */
[----:B------:R-:W-:Y:S01]  /*0c80*/  IMAD.MOV R7, RZ, RZ, -R7 ;  /* 0x000000ffff077224 */ /* 0x000fe200078e0a07 */
[----:B------:R-:W-:Y:S02]  /*0c90*/  PRMT R16, R8, 0x9910, RZ ;  /* 0x0000991008107816 */ /* 0x000fe400000000ff */
[----:B------:R-:W-:Y:S02]  /*0ca0*/  SHF.R.U32.HI R8, RZ, 0xf, R13 ;  /* 0x0000000fff087819 */ /* 0x000fe4000001160d */
[----:B------:R-:W-:Y:S01]  /*0cb0*/  PRMT R7, R7, 0x7710, RZ ;  /* 0x0000771007077816 */ /* 0x000fe200000000ff */
[----:B------:R-:W-:-:S04]  /*0cc0*/  IMAD.MOV.U32 R13, RZ, RZ, R16 ;  /* 0x000000ffff0d7224 */ /* 0x000fc800078e0010 */
[----:B------:R-:W-:Y:S01]  /*0cd0*/  IMAD.IADD R6, R6, 0x1, R7 ;  /* 0x0000000106067824 */ /* 0x000fe200078e0207 */
[----:B------:R-:W-:Y:S02]  /*0ce0*/  PRMT R7, R0, 0x9910, RZ ;  /* 0x0000991000077816 */ /* 0x000fe400000000ff */
[----:B------:R-:W-:Y:S02]  /*0cf0*/  LEA.HI.SX32 R8, R13, R8, 0x15 ;  /* 0x000000080d087211 */ /* 0x000fe400078faaff */
[----:B------:R-:W-:Y:S02]  /*0d00*/  PRMT R6, R6, 0x9910, RZ ;  /* 0x0000991006067816 */ /* 0x000fe400000000ff */
[----:B------:R-:W-:-:S03]  /*0d10*/  PRMT R8, R8, 0x9910, RZ ;  /* 0x0000991008087816 */ /* 0x000fc600000000ff */
[----:B------:R-:W-:Y:S02]  /*0d20*/  IMAD R7, R7, R6, RZ ;  /* 0x0000000607077224 */ /* 0x000fe400078e02ff */
[----:B------:R-:W-:Y:S02]  /*0d30*/  IMAD R6, R6, R9, RZ ;  /* 0x0000000906067224 */ /* 0x000fe400078e02ff */
[----:B------:R-:W-:Y:S01]  /*0d40*/  IMAD R8, R8, 0x11, RZ ;  /* 0x0000001108087824 */ /* 0x000fe200078e02ff */
[----:B------:R-:W-:Y:S02]  /*0d50*/  PRMT R9, R7, 0x9910, RZ ;  /* 0x0000991007097816 */ /* 0x000fe400000000ff */
[----:B------:R-:W-:Y:S01]  /*0d60*/  PRMT R12, R6, 0x9910, RZ ;  /* 0x00009910060c7816 */ /* 0x000fe200000000ff */
[----:B------:R-:W-:Y:S02]  /*0d70*/  IMAD.MOV R8, RZ, RZ, -R8 ;  /* 0x000000ffff087224 */ /* 0x000fe400078e0a08 */
[----:B------:R-:W-:-:S02]  /*0d80*/  IMAD R14, R9, 0x7879, RZ ;  /* 0x00007879090e7824 */ /* 0x000fc400078e02ff */
[----:B------:R-:W-:Y:S01]  /*0d90*/  IMAD R15, R12, 0x7879, RZ ;  /* 0x000078790c0f7824 */ /* 0x000fe200078e02ff */
[----:B------:R-:W-:Y:S02]  /*0da0*/  PRMT R8, R8, 0x7710, RZ ;  /* 0x0000771008087816 */ /* 0x000fe400000000ff */
[----:B------:R-:W-:Y:S02]  /*0db0*/  SHF.R.S32.HI R9, RZ, 0x10, R14 ;  /* 0x00000010ff097819 */ /* 0x000fe4000001140e */
[----:B------:R-:W-:Y:S01]  /*0dc0*/  SHF.R.S32.HI R12, RZ, 0x10, R15 ;  /* 0x00000010ff0c7819 */ /* 0x000fe2000001140f */
[----:B------:R-:W-:Y:S01]  /*0dd0*/  IMAD.IADD R11, R11, 0x1, R8 ;  /* 0x000000010b0b7824 */ /* 0x000fe200078e0208 */
[----:B------:R-:W-:Y:S02]  /*0de0*/  LOP3.LUT R9, R9, 0xffff, RZ, 0xc0, !PT ;  /* 0x0000ffff09097812 */ /* 0x000fe400078ec0ff */
[----:B------:R-:W-:Y:S02]  /*0df0*/  LOP3.LUT R12, R12, 0xffff, RZ, 0xc0, !PT ;  /* 0x0000ffff0c0c7812 */ /* 0x000fe400078ec0ff */
[----:B------:R-:W-:-:S02]  /*0e00*/  SHF.R.U32.HI R9, RZ, 0xf, R9 ;  /* 0x0000000fff097819 */ /* 0x000fc40000011609 */
[----:B------:R-:W-:Y:S02]  /*0e10*/  SHF.R.U32.HI R12, RZ, 0xf, R12 ;  /* 0x0000000fff0c7819 */ /* 0x000fe4000001160c */
[----:B------:R-:W-:Y:S02]  /*0e20*/  LEA.HI.SX32 R9, R14, R9, 0xd ;  /* 0x000000090e097211 */ /* 0x000fe400078f6aff */
[----:B------:R-:W-:Y:S02]  /*0e30*/  LEA.HI.SX32 R12, R15, R12, 0xd ;  /* 0x0000000c0f0c7211 */ /* 0x000fe400078f6aff */
[----:B------:R-:W-:Y:S02]  /*0e40*/  PRMT R9, R9, 0x9910, RZ ;  /* 0x0000991009097816 */ /* 0x000fe400000000ff */
[----:B------:R-:W-:-:S03]  /*0e50*/  PRMT R12, R12, 0x9910, RZ ;  /* 0x000099100c0c7816 */ /* 0x000fc600000000ff */
[----:B------:R-:W-:Y:S02]  /*0e60*/  IMAD R9, R9, 0x11, RZ ;  /* 0x0000001109097824 */ /* 0x000fe400078e02ff */
[----:B------:R-:W-:Y:S02]  /*0e70*/  IMAD R12, R12, 0x11, RZ ;  /* 0x000000110c0c7824 */ /* 0x000fe400078e02ff */
[----:B------:R-:W-:Y:S02]  /*0e80*/  IMAD.MOV R9, RZ, RZ, -R9 ;  /* 0x000000ffff097224 */ /* 0x000fe400078e0a09 */
[----:B------:R-:W-:-:S03]  /*0e90*/  IMAD.MOV R13, RZ, RZ, -R12 ;  /* 0x000000ffff0d7224 */ /* 0x000fc600078e0a0c */
[----:B------:R-:W-:Y:S02]  /*0ea0*/  PRMT R12, R9, 0x7710, RZ ;  /* 0x00007710090c7816 */ /* 0x000fe400000000ff */
[----:B------:R-:W-:-:S03]  /*0eb0*/  PRMT R9, R13, 0x7710, RZ ;  /* 0x000077100d097816 */ /* 0x000fc600000000ff */
[----:B------:R-:W-:Y:S02]  /*0ec0*/  IMAD.IADD R7, R7, 0x1, R12 ;  /* 0x0000000107077824 */ /* 0x000fe400078e020c */
[----:B------:R-:W-:-:S03]  /*0ed0*/  IMAD.IADD R6, R6, 0x1, R9 ;  /* 0x0000000106067824 */ /* 0x000fc600078e0209 */
[----:B------:R-:W-:Y:S02]  /*0ee0*/  PRMT R7, R7, 0x9910, RZ ;  /* 0x0000991007077816 */ /* 0x000fe400000000ff */
[----:B------:R-:W-:Y:S02]  /*0ef0*/  PRMT R12, R6, 0x9910, RZ ;  /* 0x00009910060c7816 */ /* 0x000fe400000000ff */
[----:B------:R-:W-:Y:S01]  /*0f00*/  PRMT R6, R11, 0x8880, RZ ;  /* 0x000088800b067816 */ /* 0x000fe200000000ff */
[----:B------:R-:W-:Y:S01]  /*0f10*/  IMAD.MOV.U32 R8, RZ, RZ, R7 ;  /* 0x000000ffff087224 */ /* 0x000fe200078e0007 */
[C---:B------:R-:W-:Y:S01]  /*0f20*/  ISETP.GE.AND P2, PT, R12.reuse, RZ, PT ;  /* 0x000000ff0c00720c */ /* 0x040fe20003f46270 */
[----:B------:R-:W-:Y:S01]  /*0f30*/  VIADD R9, R12, 0x11 ;  /* 0x000000110c097836 */ /* 0x000fe20000000000 */
[----:B------:R-:W-:Y:S01]  /*0f40*/  ISETP.GE.AND P0, PT, R6, RZ, PT ;  /* 0x000000ff0600720c */ /* 0x000fe20003f06270 */
[C---:B------:R-:W-:Y:S01]  /*0f50*/  VIADD R7, R8.reuse, 0x11 ;  /* 0x0000001108077836 */ /* 0x040fe20000000000 */
[----:B------:R-:W-:-:S02]  /*0f60*/  ISETP.GE.AND P1, PT, R8, RZ, PT ;  /* 0x000000ff0800720c */ /* 0x000fc40003f26270 */
[----:B------:R-:W-:-:S04]  /*0f70*/  LOP3.LUT R11, R11, 0xffff, RZ, 0xc0, !PT ;  /* 0x0000ffff0b0b7812 */ /* 0x000fc800078ec0ff */
[----:B------:R-:W-:-:S03]  /*0f80*/  PRMT R6, R11, 0x8880, RZ ;  /* 0x000088800b067816 */ /* 0x000fc600000000ff */
[----:B------:R-:W-:-:S04]  /*0f90*/  @P2 IMAD.MOV R9, RZ, RZ, R12 ;  /* 0x000000ffff092224 */ /* 0x000fc800078e020c */
[----:B------:R-:W-:Y:S02]  /*0fa0*/  @P1 IMAD.MOV R7, RZ, RZ, R8 ;  /* 0x000000ffff071224 */ /* 0x000fe400078e0208 */
[----:B------:R-:W-:Y:S02]  /*0fb0*/  VIADD R8, R6, 0x11 ;  /* 0x0000001106087836 */ /* 0x000fe40000000000 */
[----:B------:R-:W-:Y:S02]  /*0fc0*/  @P0 IMAD.MOV R8, RZ, RZ, R6 ;  /* 0x000000ffff080224 */ /* 0x000fe400078e0206 */
[----:B------:R-:W-:Y:S02]  /*0fd0*/  IMAD R11, R9, 0x2, R7 ;  /* 0x00000002090b7824 */ /* 0x000fe400078e0207 */
[----:B------:R-:W-:Y:S02]  /*0fe0*/  IMAD R7, R10, R7, RZ ;  /* 0x000000070a077224 */ /* 0x000fe400078e02ff */
        /* <DEDUP_REMOVED lines=11> */
[----:B------:R-:W-:-:S05]  /*10a0*/  IMAD.IADD R11, R11, 0x1, R6 ;  /* 0x000000010b0b7824 */ /* 0x000fca00078e0206 */
[----:B------:R-:W-:-:S04]  /*10b0*/  PRMT R11, R11, 0x9910, RZ ;  /* 0x000099100b0b7816 */ /* 0x000fc800000000ff */
[C---:B------:R-:W-:Y:S01]  /*10c0*/  ISETP.GE.AND P0, PT, R11.reuse, RZ, PT ;  /* 0x000000ff0b00720c */ /* 0x040fe20003f06270 */
[----:B------:R-:W-:-:S12]  /*10d0*/  VIADD R6, R11, 0x11 ;  /* 0x000000110b067836 */ /* 0x000fd80000000000 */
[----:B------:R-:W-:Y:S02]  /*10e0*/  @P0 IMAD.MOV R6, RZ, RZ, R11 ;  /* 0x000000ffff060224 */ /* 0x000fe400078e020b */
[----:B------:R-:W0:Y:S02]  /*10f0*/  LDC.64 R10, c[0x0][0x3b8] ;  /* 0x0000ee00ff0a7b82 */ /* 0x000e240000000a00 */
[----:B------:R-:W-:-:S04]  /*1100*/  IMAD.IADD R9, R9, 0x1, -R6 ;  /* 0x0000000109097824 */ /* 0x000fc800078e0a06 */
        /* <DEDUP_REMOVED lines=20> */
[----:B------:R-:W3:Y:S01]  /*1250*/  LDG.E R5, desc[UR4][R4.64] ;  /* 0x0000000404057981 */ /* 0x000ee2000c1e1900 */
[----:B------:R-:W0:Y:S01]  /*1260*/  LDC.64 R12, c[0x0][0x3c0] ;  /* 0x0000f000ff0c7b82 */ /* 0x000e220000000a00 */
[----:B--2---:R-:W-:-:S04]  /*1270*/  IMAD R0, R0, R3, RZ ;  /* 0x0000000300007224 */ /* 0x004fc800078e02ff */
[----:B---3--:R-:W-:-:S04]  /*1280*/  IMAD R0, R0, R5, RZ ;  /* 0x0000000500007224 */ /* 0x008fc800078e02ff */
        /* <DEDUP_REMOVED lines=9> */
.L_x_0:
[----:B------:R-:W0:Y:S02]  /*1320*/  LDC.64 R4, c[0x0][0x388] ;  /* 0x0000e200ff047b82 */ /* 0x000e240000000a00 */
[----:B0-----:R-:W2:Y:S02]  /*1330*/  LDG.E R0, desc[UR4][R4.64] ;  /* 0x0000000404007981 */ /* 0x001ea4000c1e1900 */
[----:B--2---:R-:W-:-:S13]  /*1340*/  ISETP.NE.AND P0, PT, R0, RZ, PT ;  /* 0x000000ff0000720c */ /* 0x004fda0003f05270 */
        /* <DEDUP_REMOVED lines=8> */
.L_x_4:
[----:B------:R-:W0:Y:S08]  /*13d0*/  LDC.64 R2, c[0x0][0x390] ;  /* 0x0000e400ff027b82 */ /* 0x000e300000000a00 */
[----:B------:R-:W1:Y:S01]  /*13e0*/  LDC.64 R6, c[0x0][0x380] ;  /* 0x0000e000ff067b82 */ /* 0x000e620000000a00 */
[----:B0-----:R-:W2:Y:S04]  /*13f0*/  LDG.E R8, desc[UR4][R2.64] ;  /* 0x0000000402087981 */ /* 0x001ea8000c1e1900 */
[----:B-1----:R-:W3:Y:S01]  /*1400*/  LDG.E R7, desc[UR4][R6.64] ;  /* 0x0000000406077981 */ /* 0x002ee2000c1e1900 */
[----:B------:R-:W-:-:S02]  /*1410*/  IMAD R0, R0, R0, RZ ;  /* 0x0000000000007224 */ /* 0x000fc400078e02ff */
[----:B--2---:R-:W-:-:S04]  /*1420*/  IMAD R10, R8, R8, RZ ;  /* 0x00000008080a7224 */ /* 0x004fc800078e02ff */
[----:B------:R-:W-:-:S04]  /*1430*/  IMAD.HI.U32 R9, R10, 0x78787879, RZ ;  /* 0x787878790a097827 */ /* 0x000fc800078e00ff */
[C---:B---3--:R-:W-:Y:S01]  /*1440*/  IMAD R8, R7.reuse, R7, RZ ;  /* 0x0000000707087224 */ /* 0x048fe200078e02ff */
[----:B------:R-:W-:Y:S01]  /*1450*/  SHF.R.U32.HI R11, RZ, 0x3, R9 ;  /* 0x00000003ff0b7819 */ /* 0x000fe20000011609 */
[----:B------:R-:W-:Y:S02]  /*1460*/  IMAD R7, R7, R0, RZ ;  /* 0x0000000007077224 */ /* 0x000fe400078e02ff */
[----:B------:R-:W-:-:S04]  /*1470*/  IMAD.HI.U32 R9, R8, 0x78787879, RZ ;  /* 0x7878787908097827 */ /* 0x000fc800078e00ff */
[----:B------:R-:W-:Y:S01]  /*1480*/  IMAD R11, R11, -0x11, R10 ;  /* 0xffffffef0b0b7824 */ /* 0x000fe200078e020a */
[----:B------:R-:W-:Y:S01]  /*1490*/  SHF.R.U32.HI R9, RZ, 0x3, R9 ;  /* 0x00000003ff097819 */ /* 0x000fe20000011609 */
[----:B------:R-:W-:Y:S02]  /*14a0*/  IMAD.SHL.U32 R7, R7, 0x4, RZ ;  /* 0x0000000407077824 */ /* 0x000fe400078e00ff */
[----:B------:R-:W-:Y:S02]  /*14b0*/  IMAD.SHL.U32 R10, R11, 0x2, RZ ;  /* 0x000000020b0a7824 */ /* 0x000fe400078e00ff */
[----:B------:R-:W-:Y:S02]  /*14c0*/  IMAD R9, R9, -0x11, R8 ;  /* 0xffffffef09097824 */ /* 0x000fe400078e0208 */
[----:B------:R-:W-:-:S04]  /*14d0*/  IMAD.HI R8, R7, 0x78787879, RZ ;  /* 0x7878787907087827 */ /* 0x000fc800078e02ff */
[----:B------:R-:W-:Y:S01]  /*14e0*/  IMAD R9, R9, 0x3, R10 ;  /* 0x0000000309097824 */ /* 0x000fe200078e020a */
[----:B------:R-:W-:Y:S01]  /*14f0*/  SHF.R.U32.HI R11, RZ, 0x1f, R8 ;  /* 0x0000001fff0b7819 */ /* 0x000fe20000011608 */
[----:B------:R-:W-:-:S03]  /*1500*/  IMAD R0, R0, R0, RZ ;  /* 0x0000000000007224 */ /* 0x000fc600078e02ff */
[----:B------:R-:W-:Y:S01]  /*1510*/  PRMT R6, R9, 0x9910, RZ ;  /* 0x0000991009067816 */ /* 0x000fe200000000ff */
[----:B------:R-:W-:Y:S01]  /*1520*/  IMAD.SHL.U32 R0, R0, 0x8, RZ ;  /* 0x0000000800007824 */ /* 0x000fe200078e00ff */
[----:B------:R-:W-:-:S03]  /*1530*/  LEA.HI.SX32 R8, R8, R11, 0x1d ;  /* 0x0000000b08087211 */ /* 0x000fc600078feaff */
[----:B------:R-:W-:Y:S02]  /*1540*/  IMAD R6, R6, 0xf1, RZ ;  /* 0x000000f106067824 */ /* 0x000fe400078e02ff */
[----:B------:R-:W-:-:S03]  /*1550*/  IMAD R8, R8, -0x11, R7 ;  /* 0xffffffef08087824 */ /* 0x000fc600078e0207 */
[----:B------:R-:W-:Y:S02]  /*1560*/  LOP3.LUT R6, R6, 0xffff, RZ, 0xc0, !PT ;  /* 0x0000ffff06067812 */ /* 0x000fe400078ec0ff */
[----:B------:R-:W-:Y:S02]  /*1570*/  SHF.R.S32.HI R7, RZ, 0x1f, R8 ;  /* 0x0000001fff077819 */ /* 0x000fe40000011408 */
[----:B------:R-:W-:Y:S02]  /*1580*/  SHF.R.U32.HI R6, RZ, 0xc, R6 ;  /* 0x0000000cff067819 */ /* 0x000fe40000011606 */
[----:B------:R-:W-:Y:S02]  /*1590*/  LOP3.LUT R7, R7, 0x11, RZ, 0xc0, !PT ;  /* 0x0000001107077812 */ /* 0x000fe400078ec0ff */
[----:B------:R-:W-:-:S05]  /*15a0*/  PRMT R6, R6, 0x9910, RZ ;  /* 0x0000991006067816 */ /* 0x000fca00000000ff */
        /* <DEDUP_REMOVED lines=28> */
[----:B------:R-:W-:-:S03]  /*1770*/  @P0 IMAD.MOV R9, RZ, RZ, R10 ;  /* 0x000000ffff090224 */ /* 0x000fc600078e020a */
[----:B------:R-:W-:Y:S01]  /*1780*/  LOP3.LUT R11, R8, 0xffef, RZ, 0xc0, !PT ;  /* 0x0000ffef080b7812 */ /* 0x000fe200078ec0ff */
[----:B------:R-:W-:-:S04]  /*1790*/  IMAD.IADD R6, R6, 0x1, -R9 ;  /* 0x0000000106067824 */ /* 0x000fc800078e0a09 */
[----:B------:R-:W-:-:S04]  /*17a0*/  IMAD.IADD R11, R11, 0x1, -R0 ;  /* 0x000000010b0b7824 */ /* 0x000fc800078e0a00 */
[----:B------:R-:W-:Y:S02]  /*17b0*/  IMAD R6, R7, R6, R11 ;  /* 0x0000000607067224 */ /* 0x000fe400078e020b */
[----:B------:R-:W0:Y:S03]  /*17c0*/  LDC.64 R10, c[0x0][0x3b8] ;  /* 0x0000ee00ff0a7b82 */ /* 0x000e260000000a00 */
        /* <DEDUP_REMOVED lines=11> */
[----:B------:R-:W-:Y:S02]  /*1880*/  PRMT R0, R6, 0x9910, RZ ;  /* 0x0000991006007816 */ /* 0x000fe400000000ff */
[----:B------:R-:W1:Y:S02]  /*1890*/  LDC.64 R6, c[0x0][0x3b0] ;  /* 0x0000ec00ff067b82 */ /* 0x000e640000000a00 */
        /* <DEDUP_REMOVED lines=19> */
.L_x_5:
[----:B------:R-:W-:-:S00]  /*19d0*/  BRA `(.L_x_5) ;  /* 0xfffffffc00fc7947 */ /* 0x000fc0000383ffff */
[----:B------:R-:W-:-:S00]  /*19e0*/  NOP ;  /* 0x0000000000007918 */ /* 0x000fc00000000000 */
        /* <DEDUP_REMOVED lines=9> */
.L_x_6:


//--------------------- .nv.shared.reserved.0     --------------------------
	.section	.nv.shared.reserved.0,"aw",@nobits
	.weak		__nv_reservedSMEM_offset_0_alias
	.size		__nv_reservedSMEM_offset_0_alias, 0, 64
	.other		__nv_reservedSMEM_offset_0_alias,@"STO_CUDA_RESERVED_SHARED STV_DEFAULT"
__nv_reservedSMEM_offset_0_alias:
	.zero		0
	.zero		64


//--------------------- .nv.constant0._Z27jacobianPointAdditionKernelPiS_S_S_S_S_S_S_S_ --------------------------
	.section	.nv.constant0._Z27jacobianPointAdditionKernelPiS_S_S_S_S_S_S_S_,"a",@progbits
	.sectionflags	@""
	.align	4
.nv.constant0._Z27jacobianPointAdditionKernelPiS_S_S_S_S_S_S_S_:
	.zero		968


//--------------------- SYMBOLS --------------------------

	.type		.nv.reservedSmem.offset0,@object
	.size		.nv.reservedSmem.offset0,0x4
